	.headerflags	@"EF_CUDA_TEXMODE_UNIFIED EF_CUDA_64BIT_ADDRESS EF_CUDA_ACCELERATORS EF_CUDA_SM90 EF_CUDA_VIRTUAL_SM(EF_CUDA_SM90)"
	.elftype	@"ET_EXEC"


//--------------------- .nv.info                  --------------------------
	.section	.nv.info,"",@"SHT_CUDA_INFO"
	.align	4


	//----- nvinfo : EIATTR_REGCOUNT
	.align		4
        /*0000*/ 	.byte	0x04, 0x2f
        /*0002*/ 	.short	(.L_3 - .L_2)
	.align		4
.L_2:
        /*0004*/ 	.word	index@(triton_poi_fused__native_batch_norm_legit_no_training_leaky_relu_12)
        /*0008*/ 	.word	0x00000010


	//----- nvinfo : EIATTR_MIN_STACK_SIZE
	.align		4
.L_3:
        /*000c*/ 	.byte	0x04, 0x12
        /*000e*/ 	.short	(.L_5 - .L_4)
	.align		4
.L_4:
        /*0010*/ 	.word	index@(triton_poi_fused__native_batch_norm_legit_no_training_leaky_relu_12)
        /*0014*/ 	.word	0x00000000


	//----- nvinfo : EIATTR_FRAME_SIZE
	.align		4
.L_5:
        /*0018*/ 	.byte	0x04, 0x11
        /*001a*/ 	.short	(.L_7 - .L_6)
	.align		4
.L_6:
        /*001c*/ 	.word	index@(triton_poi_fused__native_batch_norm_legit_no_training_leaky_relu_12)
        /*0020*/ 	.word	0x00000000


	//----- nvinfo : EIATTR_MIN_STACK_SIZE
	.align		4
.L_7:
        /*0024*/ 	.byte	0x04, 0x12
        /*0026*/ 	.short	(.L_9 - .L_8)
	.align		4
.L_8:
        /*0028*/ 	.word	index@(triton_poi_fused__native_batch_norm_legit_no_training_leaky_relu_12)
        /*002c*/ 	.word	0x00000000
.L_9:


//--------------------- .nv.info.triton_poi_fused__native_batch_norm_legit_no_training_leaky_relu_12 --------------------------
	.section	.nv.info.triton_poi_fused__native_batch_norm_legit_no_training_leaky_relu_12,"",@"SHT_CUDA_INFO"
	.sectionflags	@""
	.align	4


	//----- nvinfo : EIATTR_CUDA_API_VERSION
	.align		4
        /*0000*/ 	.byte	0x04, 0x37
        /*0002*/ 	.short	(.L_11 - .L_10)
.L_10:
        /*0004*/ 	.word	0x0000007c


	//----- nvinfo : EIATTR_KPARAM_INFO
	.align		4
.L_11:
        /*0008*/ 	.byte	0x04, 0x17
        /*000a*/ 	.short	(.L_13 - .L_12)
.L_12:
        /*000c*/ 	.word	0x00000000
        /*0010*/ 	.short	0x0006
        /*0012*/ 	.short	0x0030
        /*0014*/ 	.byte	0x00, 0xf0, 0x11, 0x00


	//----- nvinfo : EIATTR_KPARAM_INFO
	.align		4
.L_13:
        /*0018*/ 	.byte	0x04, 0x17
        /*001a*/ 	.short	(.L_15 - .L_14)
.L_14:
        /*001c*/ 	.word	0x00000000
        /*0020*/ 	.short	0x0005
        /*0022*/ 	.short	0x0028
        /*0024*/ 	.byte	0x00, 0xf4, 0x21, 0x00


	//----- nvinfo : EIATTR_KPARAM_INFO
	.align		4
.L_15:
        /*0028*/ 	.byte	0x04, 0x17
        /*002a*/ 	.short	(.L_17 - .L_16)
.L_16:
        /*002c*/ 	.word	0x00000000
        /*0030*/ 	.short	0x0004
        /*0032*/ 	.short	0x0020
        /*0034*/ 	.byte	0x00, 0xf4, 0x21, 0x00


	//----- nvinfo : EIATTR_KPARAM_INFO
	.align		4
.L_17:
        /*0038*/ 	.byte	0x04, 0x17
        /*003a*/ 	.short	(.L_19 - .L_18)
.L_18:
        /*003c*/ 	.word	0x00000000
        /*0040*/ 	.short	0x0003
        /*0042*/ 	.short	0x0018
        /*0044*/ 	.byte	0x00, 0xf4, 0x21, 0x00


	//----- nvinfo : EIATTR_KPARAM_INFO
	.align		4
.L_19:
        /*0048*/ 	.byte	0x04, 0x17
        /*004a*/ 	.short	(.L_21 - .L_20)
.L_20:
        /*004c*/ 	.word	0x00000000
        /*0050*/ 	.short	0x0002
        /*0052*/ 	.short	0x0010
        /*0054*/ 	.byte	0x00, 0xf4, 0x21, 0x00


	//----- nvinfo : EIATTR_KPARAM_INFO
	.align		4
.L_21:
        /*0058*/ 	.byte	0x04, 0x17
        /*005a*/ 	.short	(.L_23 - .L_22)
.L_22:
        /*005c*/ 	.word	0x00000000
        /*0060*/ 	.short	0x0001
        /*0062*/ 	.short	0x0008
        /*0064*/ 	.byte	0x00, 0xf4, 0x21, 0x00


	//----- nvinfo : EIATTR_KPARAM_INFO
	.align		4
.L_23:
        /*0068*/ 	.byte	0x04, 0x17
        /*006a*/ 	.short	(.L_25 - .L_24)
.L_24:
        /*006c*/ 	.word	0x00000000
        /*0070*/ 	.short	0x0000
        /*0072*/ 	.short	0x0000
        /*0074*/ 	.byte	0x00, 0xf4, 0x21, 0x00


	//----- nvinfo : EIATTR_SPARSE_MMA_MASK
	.align		4
.L_25:
        /*0078*/ 	.byte	0x03, 0x50
        /*007a*/ 	.short	0x0000


	//----- nvinfo : EIATTR_MAXREG_COUNT
	.align		4
        /*007c*/ 	.byte	0x03, 0x1b
        /*007e*/ 	.short	0x00ff


	//----- nvinfo : EIATTR_EXIT_INSTR_OFFSETS
	.align		4
        /*0080*/ 	.byte	0x04, 0x1c
        /*0082*/ 	.short	(.L_27 - .L_26)


	//   ....[0]....
.L_26:
        /*0084*/ 	.word	0x000003d0


	//----- nvinfo : EIATTR_REQNTID
	.align		4
.L_27:
        /*0088*/ 	.byte	0x04, 0x10
        /*008a*/ 	.short	(.L_29 - .L_28)
.L_28:
        /*008c*/ 	.word	0x00000080
        /*0090*/ 	.word	0x00000001
        /*0094*/ 	.word	0x00000001


	//----- nvinfo : EIATTR_CBANK_PARAM_SIZE
	.align		4
.L_29:
        /*0098*/ 	.byte	0x03, 0x19
        /*009a*/ 	.short	0x0034


	//----- nvinfo : EIATTR_PARAM_CBANK
	.align		4
        /*009c*/ 	.byte	0x04, 0x0a
        /*009e*/ 	.short	(.L_31 - .L_30)
	.align		4
.L_30:
        /*00a0*/ 	.word	index@(.nv.constant0.triton_poi_fused__native_batch_norm_legit_no_training_leaky_relu_12)
        /*00a4*/ 	.short	0x0210
        /*00a6*/ 	.short	0x0034


	//----- nvinfo : EIATTR_SW_WAR
	.align		4
.L_31:
        /*00a8*/ 	.byte	0x04, 0x36
        /*00aa*/ 	.short	(.L_33 - .L_32)
.L_32:
        /*00ac*/ 	.word	0x00000008
.L_33:


//--------------------- .nv.callgraph             --------------------------
	.section	.nv.callgraph,"",@"SHT_CUDA_CALLGRAPH"
	.align	4
	.sectionentsize	8
	.align		4
        /*0000*/ 	.word	0x00000000
	.align		4
        /*0004*/ 	.word	0xffffffff
	.align		4
        /*0008*/ 	.word	0x00000000
	.align		4
        /*000c*/ 	.word	0xfffffffe
	.align		4
        /*0010*/ 	.word	0x00000000
	.align		4
        /*0014*/ 	.word	0xfffffffd
	.align		4
        /*0018*/ 	.word	0x00000000
	.align		4
        /*001c*/ 	.word	0xfffffffc


//--------------------- .nv.constant4             --------------------------
	.section	.nv.constant4,"a",@progbits
	.align	8
	.align		8
.nv.constant4:
        /*0000*/ 	.dword	_$_str
	.align		8
        /*0008*/ 	.dword	_$_str_$_2


//--------------------- .text.triton_poi_fused__native_batch_norm_legit_no_training_leaky_relu_12 --------------------------
	.section	.text.triton_poi_fused__native_batch_norm_legit_no_training_leaky_relu_12,"ax",@progbits
	.align	128
        .global         triton_poi_fused__native_batch_norm_legit_no_training_leaky_relu_12
        .type           triton_poi_fused__native_batch_norm_legit_no_training_leaky_relu_12,@function
        .size           triton_poi_fused__native_batch_norm_legit_no_training_leaky_relu_12,(.L_x_1 - triton_poi_fused__native_batch_norm_legit_no_training_leaky_relu_12)
        .other          triton_poi_fused__native_batch_norm_legit_no_training_leaky_relu_12,@"STO_CUDA_ENTRY STV_DEFAULT"
triton_poi_fused__native_batch_norm_legit_no_training_leaky_relu_12:
.text.triton_poi_fused__native_batch_norm_legit_no_training_leaky_relu_12:
[----:B------:R-:W-:Y:S01]  /*0000*/  LDC R1, c[0x0][0x28] ;  /* 0x00000a00ff017b82 */ /* 0x000fe20000000800 */
[----:B------:R-:W1:Y:S07]  /*0010*/  S2R R0, SR_TID.X ;  /* 0x0000000000007919 */ /* 0x000e6e0000002100 */
[----:B------:R-:W2:Y:S01]  /*0020*/  LDC.64 R2, c[0x0][0x228] ;  /* 0x00008a00ff027b82 */ /* 0x000ea20000000a00 */
[----:B------:R-:W-:Y:S01]  /*0030*/  ULDC.64 UR4, c[0x0][0x208] ;  /* 0x0000820000047ab9 */ /* 0x000fe20000000a00 */
[----:B------:R-:W3:Y:S06]  /*0040*/  S2R R7, SR_CTAID.X ;  /* 0x0000000000077919 */ /* 0x000eec0000002500 */
[----:B------:R-:W4:Y:S08]  /*0050*/  LDC.64 R8, c[0x0][0x230] ;  /* 0x00008c00ff087b82 */ /* 0x000f300000000a00 */
[----:B------:R-:W5:Y:S01]  /*0060*/  LDC.64 R10, c[0x0][0x238] ;  /* 0x00008e00ff0a7b82 */ /* 0x000f620000000a00 */
[----:B-1----:R-:W-:-:S02]  /*0070*/  SHF.L.U32 R0, R0, 0x1, RZ ;  /* 0x0000000100007819 */ /* 0x002fc400000006ff */
[----:B---3--:R-:W-:Y:S02]  /*0080*/  SHF.R.S32.HI R5, RZ, 0x17, R7 ;  /* 0x00000017ff057819 */ /* 0x008fe40000011407 */
[----:B------:R-:W-:Y:S02]  /*0090*/  LOP3.LUT R0, R0, 0xfe, RZ, 0xc0, !PT ;  /* 0x000000fe00007812 */ /* 0x000fe400078ec0ff */
[----:B------:R-:W-:Y:S02]  /*00a0*/  SGXT R5, R5, 0x1 ;  /* 0x000000010505781a */ /* 0x000fe40000000200 */
[----:B------:R-:W-:Y:S02]  /*00b0*/  LEA R0, R7, R0, 0x8 ;  /* 0x0000000007007211 */ /* 0x000fe400078e40ff */
[----:B------:R-:W1:Y:S02]  /*00c0*/  LDC.64 R6, c[0x0][0x220] ;  /* 0x00008800ff067b82 */ /* 0x000e640000000a00 */
[----:B------:R-:W-:-:S04]  /*00d0*/  LEA.HI R5, R5, R0, RZ, 0x6 ;  /* 0x0000000005057211 */ /* 0x000fc800078f30ff */
[----:B------:R-:W-:-:S04]  /*00e0*/  LOP3.LUT R5, R5, 0xffffffc0, RZ, 0xc0, !PT ;  /* 0xffffffc005057812 */ /* 0x000fc800078ec0ff */
[----:B------:R-:W-:Y:S02]  /*00f0*/  IADD3 R13, R0, -R5, RZ ;  /* 0x80000005000d7210 */ /* 0x000fe40007ffe0ff */
[----:B------:R-:W3:Y:S03]  /*0100*/  LDC.64 R4, c[0x0][0x218] ;  /* 0x00008600ff047b82 */ /* 0x000ee60000000a00 */
[----:B--2---:R-:W-:-:S06]  /*0110*/  IMAD.WIDE R2, R13, 0x4, R2 ;  /* 0x000000040d027825 */ /* 0x004fcc00078e0202 */
[----:B------:R-:W2:Y:S01]  /*0120*/  LDG.E.EL.64 R2, desc[UR4][R2.64] ;  /* 0x0000000402027981 */ /* 0x000ea2000c2e1b00 */
[----:B-1----:R-:W-:-:S06]  /*0130*/  IMAD.WIDE R6, R13, 0x4, R6 ;  /* 0x000000040d067825 */ /* 0x002fcc00078e0206 */
[----:B------:R-:W2:Y:S01]  /*0140*/  LDG.E.EL.64 R6, desc[UR4][R6.64] ;  /* 0x0000000406067981 */ /* 0x000ea2000c2e1b00 */
[----:B---3--:R-:W-:-:S06]  /*0150*/  IMAD.WIDE R4, R0, 0x4, R4 ;  /* 0x0000000400047825 */ /* 0x008fcc00078e0204 */
[----:B------:R-:W3:Y:S01]  /*0160*/  LDG.E.64 R4, desc[UR4][R4.64] ;  /* 0x0000000404047981 */ /* 0x000ee2000c1e1b00 */
[----:B----4-:R-:W-:-:S04]  /*0170*/  IMAD.WIDE R8, R13, 0x4, R8 ;  /* 0x000000040d087825 */ /* 0x010fc800078e0208 */
[----:B-----5:R-:W-:Y:S02]  /*0180*/  IMAD.WIDE R10, R13, 0x4, R10 ;  /* 0x000000040d0a7825 */ /* 0x020fe400078e020a */
[----:B------:R-:W4:Y:S04]  /*0190*/  LDG.E.EL.64 R8, desc[UR4][R8.64] ;  /* 0x0000000408087981 */ /* 0x000f28000c2e1b00 */
[----:B------:R-:W4:Y:S01]  /*01a0*/  LDG.E.EL.64 R10, desc[UR4][R10.64] ;  /* 0x000000040a0a7981 */ /* 0x000f22000c2e1b00 */
[----:B--2---:R-:W-:Y:S01]  /*01b0*/  FADD R2, R2, 9.9999997473787516356e-06 ;  /* 0x3727c5ac02027421 */ /* 0x004fe20000000000 */
[----:B------:R-:W-:-:S03]  /*01c0*/  FADD R3, R3, 9.9999997473787516356e-06 ;  /* 0x3727c5ac03037421 */ /* 0x000fc60000000000 */
[----:B------:R-:W1:Y:S08]  /*01d0*/  MUFU.SQRT R12, R2 ;  /* 0x00000002000c7308 */ /* 0x000e700000002000 */
[----:B------:R-:W2:Y:S01]  /*01e0*/  MUFU.SQRT R13, R3 ;  /* 0x00000003000d7308 */ /* 0x000ea20000002000 */
[C---:B-1----:R-:W-:Y:S02]  /*01f0*/  FSETP.GT.AND P0, PT, R12.reuse, 8.50705917302346158658e+37, PT ;  /* 0x7e8000000c00780b */ /* 0x042fe40003f04000 */
[----:B------:R-:W-:-:S02]  /*0200*/  FSETP.GEU.AND P2, PT, R12, 1.175494350822287508e-38, PT ;  /* 0x008000000c00780b */ /* 0x000fc40003f4e000 */
[C---:B--2---:R-:W-:Y:S02]  /*0210*/  FSETP.GT.AND P1, PT, R13.reuse, 8.50705917302346158658e+37, PT ;  /* 0x7e8000000d00780b */ /* 0x044fe40003f24000 */
[----:B------:R-:W-:-:S07]  /*0220*/  FSETP.GEU.AND P3, PT, R13, 1.175494350822287508e-38, PT ;  /* 0x008000000d00780b */ /* 0x000fce0003f6e000 */
[----:B------:R-:W-:Y:S01]  /*0230*/  @P0 FMUL R12, R12, 0.25 ;  /* 0x3e8000000c0c0820 */ /* 0x000fe20000400000 */
[----:B------:R-:W-:-:S03]  /*0240*/  HFMA2.MMA R2, -RZ, RZ, 1.625, 0 ;  /* 0x3e800000ff027435 */ /* 0x000fc600000001ff */
[----:B------:R-:W-:Y:S01]  /*0250*/  @!P2 FMUL R12, R12, 16777216 ;  /* 0x4b8000000c0ca820 */ /* 0x000fe20000400000 */
[----:B------:R-:W-:-:S04]  /*0260*/  @P1 FMUL R13, R13, 0.25 ;  /* 0x3e8000000d0d1820 */ /* 0x000fc80000400000 */
[----:B------:R-:W-:Y:S01]  /*0270*/  @!P3 FMUL R13, R13, 16777216 ;  /* 0x4b8000000d0db820 */ /* 0x000fe20000400000 */
[----:B------:R-:W1:Y:S01]  /*0280*/  MUFU.RCP R12, R12 ;  /* 0x0000000c000c7308 */ /* 0x000e620000001000 */
[----:B------:R-:W-:-:S07]  /*0290*/  FSEL R3, R2, 1, P0 ;  /* 0x3f80000002037808 */ /* 0x000fce0000000000 */
[----:B------:R-:W2:Y:S01]  /*02a0*/  MUFU.RCP R13, R13 ;  /* 0x0000000d000d7308 */ /* 0x000ea20000001000 */
[----:B------:R-:W-:Y:S01]  /*02b0*/  FSEL R2, R2, 1, P1 ;  /* 0x3f80000002027808 */ /* 0x000fe20000800000 */
[----:B------:R-:W-:Y:S01]  /*02c0*/  @!P2 FMUL R3, R3, 16777216 ;  /* 0x4b8000000303a820 */ /* 0x000fe20000400000 */
[----:B---3--:R-:W-:-:S03]  /*02d0*/  FADD R5, R5, -R7 ;  /* 0x8000000705057221 */ /* 0x008fc60000000000 */
[----:B------:R-:W-:Y:S01]  /*02e0*/  @!P3 FMUL R2, R2, 16777216 ;  /* 0x4b8000000202b820 */ /* 0x000fe20000400000 */
[----:B------:R-:W-:Y:S01]  /*02f0*/  FADD R4, R4, -R6 ;  /* 0x8000000604047221 */ /* 0x000fe20000000000 */
[----:B-1----:R-:W-:Y:S02]  /*0300*/  FMUL R7, R12, R3 ;  /* 0x000000030c077220 */ /* 0x002fe40000400000 */
[----:B--2---:R-:W-:Y:S02]  /*0310*/  FMUL R6, R13, R2 ;  /* 0x000000020d067220 */ /* 0x004fe40000400000 */
[----:B------:R-:W1:Y:S01]  /*0320*/  LDC.64 R2, c[0x0][0x210] ;  /* 0x00008400ff027b82 */ /* 0x000e620000000a00 */
[----:B------:R-:W-:Y:S01]  /*0330*/  FMUL R7, R4, R7 ;  /* 0x0000000704077220 */ /* 0x000fe20000400000 */
[----:B------:R-:W-:-:S03]  /*0340*/  FMUL R6, R5, R6 ;  /* 0x0000000605067220 */ /* 0x000fc60000400000 */
[----:B----4-:R-:W-:Y:S01]  /*0350*/  FFMA R8, R8, R7, R10 ;  /* 0x0000000708087223 */ /* 0x010fe2000000000a */
[----:B------:R-:W-:-:S04]  /*0360*/  FFMA R9, R9, R6, R11 ;  /* 0x0000000609097223 */ /* 0x000fc8000000000b */
[----:B------:R-:W-:Y:S02]  /*0370*/  FSETP.GT.AND P0, PT, R8, RZ, PT ;  /* 0x000000ff0800720b */ /* 0x000fe40003f04000 */
[----:B------:R-:W-:-:S11]  /*0380*/  FSETP.GT.AND P1, PT, R9, RZ, PT ;  /* 0x000000ff0900720b */ /* 0x000fd60003f24000 */
[----:B------:R-:W-:Y:S01]  /*0390*/  @!P0 FMUL R8, R8, 0.0099999997764825820923 ;  /* 0x3c23d70a08088820 */ /* 0x000fe20000400000 */
[----:B-1----:R-:W-:-:S04]  /*03a0*/  IMAD.WIDE R2, R0, 0x4, R2 ;  /* 0x0000000400027825 */ /* 0x002fc800078e0202 */
[----:B------:R-:W-:-:S05]  /*03b0*/  @!P1 FMUL R9, R9, 0.0099999997764825820923 ;  /* 0x3c23d70a09099820 */ /* 0x000fca0000400000 */
[----:B------:R-:W-:Y:S01]  /*03c0*/  STG.E.64 desc[UR4][R2.64], R8 ;  /* 0x0000000802007986 */ /* 0x000fe2000c101b04 */
[----:B------:R-:W-:Y:S05]  /*03d0*/  EXIT ;  /* 0x000000000000794d */ /* 0x000fea0003800000 */
.L_x_0:
[----:B------:R-:W-:-:S00]  /*03e0*/  BRA `(.L_x_0) ;  /* 0xfffffffc00fc7947 */ /* 0x000fc0000383ffff */
[----:B------:R-:W-:-:S00]  /*03f0*/  NOP ;  /* 0x0000000000007918 */ /* 0x000fc00000000000 */
        /* <DEDUP_REMOVED lines=8> */
.L_x_1:


//--------------------- .nv.global.init           --------------------------
	.section	.nv.global.init,"aw",@progbits
.nv.global.init:
	.type		_$_str,@object
	.size		_$_str,(_$_str_$_2 - _$_str)
_$_str:
        /*0000*/ 	.byte	0x5f, 0x5f, 0x43, 0x55, 0x44, 0x41, 0x5f, 0x46, 0x54, 0x5a, 0x00
	.type		_$_str_$_2,@object
	.size		_$_str_$_2,(.L_1 - _$_str_$_2)
_$_str_$_2:
        /*000b*/ 	.byte	0x5f, 0x5f, 0x43, 0x55, 0x44, 0x41, 0x5f, 0x50, 0x52, 0x45, 0x43, 0x5f, 0x53, 0x51, 0x52, 0x54
        /*001b*/ 	.byte	0x00
.L_1:


//--------------------- .nv.constant0.triton_poi_fused__native_batch_norm_legit_no_training_leaky_relu_12 --------------------------
	.section	.nv.constant0.triton_poi_fused__native_batch_norm_legit_no_training_leaky_relu_12,"a",@progbits
	.sectionflags	@""
	.align	4
.nv.constant0.triton_poi_fused__native_batch_norm_legit_no_training_leaky_relu_12:
	.zero		580
